//
// Generated by NVIDIA NVVM Compiler
//
// Compiler Build ID: CL-36424714
// Cuda compilation tools, release 13.0, V13.0.88
// Based on NVVM 20.0.0
//

.version 9.0
.target sm_100
.address_size 64

	// .globl	_Z7MatMultPfS_S_i

.visible .entry _Z7MatMultPfS_S_i(
	.param .u64 .ptr .align 1 _Z7MatMultPfS_S_i_param_0,
	.param .u64 .ptr .align 1 _Z7MatMultPfS_S_i_param_1,
	.param .u64 .ptr .align 1 _Z7MatMultPfS_S_i_param_2,
	.param .u32 _Z7MatMultPfS_S_i_param_3
)
{
	.reg .pred 	%p<28>;
	.reg .b32 	%r<78>;
	.reg .b32 	%f<61>;
	.reg .b64 	%rd<63>;

	ld.param.u64 	%rd9, [_Z7MatMultPfS_S_i_param_0];
	ld.param.u64 	%rd10, [_Z7MatMultPfS_S_i_param_1];
	ld.param.u64 	%rd8, [_Z7MatMultPfS_S_i_param_2];
	ld.param.u32 	%r49, [_Z7MatMultPfS_S_i_param_3];
	cvta.to.global.u64 	%rd1, %rd10;
	cvta.to.global.u64 	%rd2, %rd9;
	mov.u32 	%r50, %ctaid.x;
	mov.u32 	%r51, %ntid.x;
	mul.lo.s32 	%r1, %r50, %r51;
	mov.u32 	%r2, %tid.x;
	add.s32 	%r3, %r1, %r2;
	mov.u32 	%r52, %ctaid.y;
	mov.u32 	%r53, %ntid.y;
	mov.u32 	%r54, %tid.y;
	mad.lo.s32 	%r4, %r52, %r53, %r54;
	mul.lo.s32 	%r5, %r49, %r4;
	setp.lt.s32 	%p2, %r49, 1;
	@%p2 bra 	$L__BB0_41;
	cvta.to.global.u64 	%rd11, %rd8;
	setp.lt.s32 	%p3, %r3, %r49;
	setp.lt.u32 	%p4, %r4, %r49;
	and.pred  	%p1, %p3, %p4;
	add.s32 	%r56, %r5, %r3;
	mul.wide.s32 	%rd12, %r56, 4;
	add.s64 	%rd3, %rd11, %rd12;
	and.b32  	%r6, %r49, 7;
	setp.lt.u32 	%p5, %r49, 8;
	mov.b32 	%r76, 0;
	@%p5 bra 	$L__BB0_20;
	and.b32  	%r76, %r49, 2147483640;
	neg.s32 	%r74, %r76;
	shl.b32 	%r9, %r49, 3;
	mad.lo.s32 	%r72, %r49, 7, %r3;
	mad.lo.s32 	%r71, %r49, 6, %r3;
	mul.wide.u32 	%rd13, %r5, 4;
	add.s64 	%rd14, %rd13, %rd1;
	add.s64 	%rd62, %rd14, 16;
	mad.lo.s32 	%r70, %r49, 5, %r3;
	shl.b32 	%r57, %r49, 2;
	add.s32 	%r69, %r3, %r57;
	mad.lo.s32 	%r68, %r49, 3, %r3;
	add.s32 	%r58, %r2, %r49;
	add.s32 	%r66, %r58, %r1;
	shl.b32 	%r59, %r49, 1;
	add.s32 	%r65, %r3, %r59;
	not.pred 	%p6, %p1;
	mov.u32 	%r67, %r5;
	mov.u32 	%r73, %r3;
$L__BB0_3:
	.pragma "nounroll";
	@%p6 bra 	$L__BB0_5;
	mul.wide.s32 	%rd15, %r73, 4;
	add.s64 	%rd16, %rd2, %rd15;
	ld.global.f32 	%f1, [%rd16];
	mul.wide.u32 	%rd17, %r67, 4;
	add.s64 	%rd18, %rd1, %rd17;
	ld.global.f32 	%f2, [%rd18];
	ld.global.f32 	%f3, [%rd3];
	fma.rn.f32 	%f4, %f1, %f2, %f3;
	st.global.f32 	[%rd3], %f4;
$L__BB0_5:
	@%p6 bra 	$L__BB0_7;
	mul.wide.s32 	%rd19, %r66, 4;
	add.s64 	%rd20, %rd2, %rd19;
	ld.global.f32 	%f5, [%rd20];
	ld.global.f32 	%f6, [%rd62+-12];
	ld.global.f32 	%f7, [%rd3];
	fma.rn.f32 	%f8, %f5, %f6, %f7;
	st.global.f32 	[%rd3], %f8;
$L__BB0_7:
	@%p6 bra 	$L__BB0_9;
	mul.wide.s32 	%rd21, %r65, 4;
	add.s64 	%rd22, %rd2, %rd21;
	ld.global.f32 	%f9, [%rd22];
	ld.global.f32 	%f10, [%rd62+-8];
	ld.global.f32 	%f11, [%rd3];
	fma.rn.f32 	%f12, %f9, %f10, %f11;
	st.global.f32 	[%rd3], %f12;
$L__BB0_9:
	@%p6 bra 	$L__BB0_11;
	mul.wide.s32 	%rd23, %r68, 4;
	add.s64 	%rd24, %rd2, %rd23;
	ld.global.f32 	%f13, [%rd24];
	ld.global.f32 	%f14, [%rd62+-4];
	ld.global.f32 	%f15, [%rd3];
	fma.rn.f32 	%f16, %f13, %f14, %f15;
	st.global.f32 	[%rd3], %f16;
$L__BB0_11:
	@%p6 bra 	$L__BB0_13;
	mul.wide.s32 	%rd25, %r69, 4;
	add.s64 	%rd26, %rd2, %rd25;
	ld.global.f32 	%f17, [%rd26];
	ld.global.f32 	%f18, [%rd62];
	ld.global.f32 	%f19, [%rd3];
	fma.rn.f32 	%f20, %f17, %f18, %f19;
	st.global.f32 	[%rd3], %f20;
$L__BB0_13:
	@%p6 bra 	$L__BB0_15;
	mul.wide.s32 	%rd27, %r70, 4;
	add.s64 	%rd28, %rd2, %rd27;
	ld.global.f32 	%f21, [%rd28];
	ld.global.f32 	%f22, [%rd62+4];
	ld.global.f32 	%f23, [%rd3];
	fma.rn.f32 	%f24, %f21, %f22, %f23;
	st.global.f32 	[%rd3], %f24;
$L__BB0_15:
	@%p6 bra 	$L__BB0_17;
	mul.wide.s32 	%rd29, %r71, 4;
	add.s64 	%rd30, %rd2, %rd29;
	ld.global.f32 	%f25, [%rd30];
	ld.global.f32 	%f26, [%rd62+8];
	ld.global.f32 	%f27, [%rd3];
	fma.rn.f32 	%f28, %f25, %f26, %f27;
	st.global.f32 	[%rd3], %f28;
$L__BB0_17:
	@%p6 bra 	$L__BB0_19;
	mul.wide.s32 	%rd31, %r72, 4;
	add.s64 	%rd32, %rd2, %rd31;
	ld.global.f32 	%f29, [%rd32];
	ld.global.f32 	%f30, [%rd62+12];
	ld.global.f32 	%f31, [%rd3];
	fma.rn.f32 	%f32, %f29, %f30, %f31;
	st.global.f32 	[%rd3], %f32;
$L__BB0_19:
	add.s32 	%r74, %r74, 8;
	add.s32 	%r73, %r73, %r9;
	add.s32 	%r72, %r72, %r9;
	add.s32 	%r71, %r71, %r9;
	add.s64 	%rd62, %rd62, 32;
	add.s32 	%r70, %r70, %r9;
	add.s32 	%r69, %r69, %r9;
	add.s32 	%r68, %r68, %r9;
	add.s32 	%r67, %r67, 8;
	add.s32 	%r66, %r66, %r9;
	add.s32 	%r65, %r65, %r9;
	setp.ne.s32 	%p14, %r74, 0;
	@%p14 bra 	$L__BB0_3;
$L__BB0_20:
	setp.eq.s32 	%p15, %r6, 0;
	@%p15 bra 	$L__BB0_41;
	and.b32  	%r38, %r49, 3;
	setp.lt.u32 	%p16, %r6, 4;
	@%p16 bra 	$L__BB0_31;
	mad.lo.s32 	%r39, %r76, %r49, %r3;
	not.pred 	%p17, %p1;
	@%p17 bra 	$L__BB0_24;
	mul.wide.s32 	%rd33, %r39, 4;
	add.s64 	%rd34, %rd2, %rd33;
	ld.global.f32 	%f33, [%rd34];
	add.s32 	%r60, %r76, %r5;
	mul.wide.u32 	%rd35, %r60, 4;
	add.s64 	%rd36, %rd1, %rd35;
	ld.global.f32 	%f34, [%rd36];
	ld.global.f32 	%f35, [%rd3];
	fma.rn.f32 	%f36, %f33, %f34, %f35;
	st.global.f32 	[%rd3], %f36;
$L__BB0_24:
	add.s32 	%r40, %r39, %r49;
	cvt.u64.u32 	%rd37, %r5;
	cvt.u64.u32 	%rd38, %r76;
	add.s64 	%rd39, %rd38, %rd37;
	shl.b64 	%rd40, %rd39, 2;
	add.s64 	%rd7, %rd1, %rd40;
	@%p17 bra 	$L__BB0_26;
	mul.wide.s32 	%rd41, %r40, 4;
	add.s64 	%rd42, %rd2, %rd41;
	ld.global.f32 	%f37, [%rd42];
	ld.global.f32 	%f38, [%rd7+4];
	ld.global.f32 	%f39, [%rd3];
	fma.rn.f32 	%f40, %f37, %f38, %f39;
	st.global.f32 	[%rd3], %f40;
$L__BB0_26:
	add.s32 	%r41, %r40, %r49;
	@%p17 bra 	$L__BB0_28;
	mul.wide.s32 	%rd43, %r41, 4;
	add.s64 	%rd44, %rd2, %rd43;
	ld.global.f32 	%f41, [%rd44];
	ld.global.f32 	%f42, [%rd7+8];
	ld.global.f32 	%f43, [%rd3];
	fma.rn.f32 	%f44, %f41, %f42, %f43;
	st.global.f32 	[%rd3], %f44;
$L__BB0_28:
	@%p17 bra 	$L__BB0_30;
	add.s32 	%r61, %r41, %r49;
	mul.wide.s32 	%rd45, %r61, 4;
	add.s64 	%rd46, %rd2, %rd45;
	ld.global.f32 	%f45, [%rd46];
	ld.global.f32 	%f46, [%rd7+12];
	ld.global.f32 	%f47, [%rd3];
	fma.rn.f32 	%f48, %f45, %f46, %f47;
	st.global.f32 	[%rd3], %f48;
$L__BB0_30:
	add.s32 	%r76, %r76, 4;
$L__BB0_31:
	setp.eq.s32 	%p21, %r38, 0;
	@%p21 bra 	$L__BB0_41;
	setp.eq.s32 	%p22, %r38, 1;
	@%p22 bra 	$L__BB0_38;
	mad.lo.s32 	%r44, %r76, %r49, %r3;
	not.pred 	%p23, %p1;
	@%p23 bra 	$L__BB0_35;
	mul.wide.s32 	%rd47, %r44, 4;
	add.s64 	%rd48, %rd2, %rd47;
	ld.global.f32 	%f49, [%rd48];
	add.s32 	%r62, %r76, %r5;
	mul.wide.u32 	%rd49, %r62, 4;
	add.s64 	%rd50, %rd1, %rd49;
	ld.global.f32 	%f50, [%rd50];
	ld.global.f32 	%f51, [%rd3];
	fma.rn.f32 	%f52, %f49, %f50, %f51;
	st.global.f32 	[%rd3], %f52;
$L__BB0_35:
	@%p23 bra 	$L__BB0_37;
	add.s32 	%r63, %r44, %r49;
	mul.wide.s32 	%rd51, %r63, 4;
	add.s64 	%rd52, %rd2, %rd51;
	ld.global.f32 	%f53, [%rd52];
	cvt.u64.u32 	%rd53, %r5;
	cvt.u64.u32 	%rd54, %r76;
	add.s64 	%rd55, %rd54, %rd53;
	shl.b64 	%rd56, %rd55, 2;
	add.s64 	%rd57, %rd1, %rd56;
	ld.global.f32 	%f54, [%rd57+4];
	ld.global.f32 	%f55, [%rd3];
	fma.rn.f32 	%f56, %f53, %f54, %f55;
	st.global.f32 	[%rd3], %f56;
$L__BB0_37:
	add.s32 	%r76, %r76, 2;
$L__BB0_38:
	and.b32  	%r64, %r49, 1;
	setp.eq.b32 	%p25, %r64, 1;
	not.pred 	%p26, %p25;
	@%p26 bra 	$L__BB0_41;
	mad.lo.s32 	%r47, %r76, %r49, %r3;
	add.s32 	%r48, %r76, %r5;
	not.pred 	%p27, %p1;
	@%p27 bra 	$L__BB0_41;
	mul.wide.s32 	%rd58, %r47, 4;
	add.s64 	%rd59, %rd2, %rd58;
	ld.global.f32 	%f57, [%rd59];
	mul.wide.u32 	%rd60, %r48, 4;
	add.s64 	%rd61, %rd1, %rd60;
	ld.global.f32 	%f58, [%rd61];
	ld.global.f32 	%f59, [%rd3];
	fma.rn.f32 	%f60, %f57, %f58, %f59;
	st.global.f32 	[%rd3], %f60;
$L__BB0_41:
	ret;

}


// ===== COMPILED SASS (sm_100) =====

	.target	sm_100

	.elftype	@"ET_EXEC"


//--------------------- .note.nv.tkinfo           --------------------------
	.section	.note.nv.tkinfo,"",@"SHT_NOTE"
	.sectionflags	@"SHF_NOTE_NV_TKINFO"
	.tkinfo
        /*0018*/ 	.word	0x00000002
        /*0030*/ 	.string	""
        /*0030*/ 	.string	"ptxas"
        /*0030*/ 	.string	"Cuda compilation tools, release 13.0, V13.0.88"
        /*0030*/ 	.string	"Build cuda_13.0.r13.0/compiler.36424714_0"
        /*0030*/ 	.string	"-arch sm_100 -m 64 "



//--------------------- .note.nv.cuinfo           --------------------------
	.section	.note.nv.cuinfo,"",@"SHT_NOTE"
	.sectionflags	@"SHF_NOTE_NV_CUINFO"
        /*0018*/ 	.short	0x0002
        /*001a*/ 	.short	0x0064
        /*001c*/ 	.short	0x0082
	.zero		2


//--------------------- .nv.info                  --------------------------
	.section	.nv.info,"",@"SHT_CUDA_INFO"
	.align	4


	//----- nvinfo : EIATTR_REGCOUNT
	.align		4
        /*0000*/ 	.byte	0x04, 0x2f
        /*0002*/ 	.short	(.L_1 - .L_0)
	.align		4
.L_0:
        /*0004*/ 	.word	index@(_Z7MatMultPfS_S_i)
        /*0008*/ 	.word	0x00000020


	//----- nvinfo : EIATTR_FRAME_SIZE
	.align		4
.L_1:
        /*000c*/ 	.byte	0x04, 0x11
        /*000e*/ 	.short	(.L_3 - .L_2)
	.align		4
.L_2:
        /*0010*/ 	.word	index@(_Z7MatMultPfS_S_i)
        /*0014*/ 	.word	0x00000000


	//----- nvinfo : EIATTR_MIN_STACK_SIZE
	.align		4
.L_3:
        /*0018*/ 	.byte	0x04, 0x12
        /*001a*/ 	.short	(.L_5 - .L_4)
	.align		4
.L_4:
        /*001c*/ 	.word	index@(_Z7MatMultPfS_S_i)
        /*0020*/ 	.word	0x00000000
.L_5:


//--------------------- .nv.compat                --------------------------
	.section	.nv.compat,"",@"SHT_CUDA_COMPAT_INFO"
	.align	4
        /*0000*/ 	.byte	0x02, 0x09, 0x00, 0x00, 0x02, 0x02, 0x01, 0x00, 0x02, 0x05, 0x05, 0x00, 0x03, 0x07, 0x01, 0x01
        /*0010*/ 	.byte	0x02, 0x03, 0x00, 0x00, 0x02, 0x06, 0x01, 0x00, 0x04, 0x0b, 0x08, 0x00, 0x09, 0x00, 0x00, 0x00
        /*0020*/ 	.byte	0x00, 0x00, 0x00, 0x00


//--------------------- .nv.info._Z7MatMultPfS_S_i --------------------------
	.section	.nv.info._Z7MatMultPfS_S_i,"",@"SHT_CUDA_INFO"
	.sectionflags	@""
	.align	4


	//----- nvinfo : EIATTR_CUDA_API_VERSION
	.align		4
        /*0000*/ 	.byte	0x04, 0x37
        /*0002*/ 	.short	(.L_7 - .L_6)
.L_6:
        /*0004*/ 	.word	0x00000082


	//----- nvinfo : EIATTR_KPARAM_INFO
	.align		4
.L_7:
        /*0008*/ 	.byte	0x04, 0x17
        /*000a*/ 	.short	(.L_9 - .L_8)
.L_8:
        /*000c*/ 	.word	0x00000000
        /*0010*/ 	.short	0x0003
        /*0012*/ 	.short	0x0018
        /*0014*/ 	.byte	0x00, 0xf0, 0x11, 0x00


	//----- nvinfo : EIATTR_KPARAM_INFO
	.align		4
.L_9:
        /*0018*/ 	.byte	0x04, 0x17
        /*001a*/ 	.short	(.L_11 - .L_10)
.L_10:
        /*001c*/ 	.word	0x00000000
        /*0020*/ 	.short	0x0002
        /*0022*/ 	.short	0x0010
        /*0024*/ 	.byte	0x00, 0xf5, 0x21, 0x00


	//----- nvinfo : EIATTR_KPARAM_INFO
	.align		4
.L_11:
        /*0028*/ 	.byte	0x04, 0x17
        /*002a*/ 	.short	(.L_13 - .L_12)
.L_12:
        /*002c*/ 	.word	0x00000000
        /*0030*/ 	.short	0x0001
        /*0032*/ 	.short	0x0008
        /*0034*/ 	.byte	0x00, 0xf5, 0x21, 0x00


	//----- nvinfo : EIATTR_KPARAM_INFO
	.align		4
.L_13:
        /*0038*/ 	.byte	0x04, 0x17
        /*003a*/ 	.short	(.L_15 - .L_14)
.L_14:
        /*003c*/ 	.word	0x00000000
        /*0040*/ 	.short	0x0000
        /*0042*/ 	.short	0x0000
        /*0044*/ 	.byte	0x00, 0xf5, 0x21, 0x00


	//----- nvinfo : EIATTR_SPARSE_MMA_MASK
	.align		4
.L_15:
        /*0048*/ 	.byte	0x03, 0x50
        /*004a*/ 	.short	0x0000


	//----- nvinfo : EIATTR_MAXREG_COUNT
	.align		4
        /*004c*/ 	.byte	0x03, 0x1b
        /*004e*/ 	.short	0x00ff


	//----- nvinfo : EIATTR_MERCURY_ISA_VERSION
	.align		4
        /*0050*/ 	.byte	0x03, 0x5f
        /*0052*/ 	.short	0x0101


	//----- nvinfo : EIATTR_VRC_CTA_INIT_COUNT
	.align		4
        /*0054*/ 	.byte	0x02, 0x4a
	.zero		1
	.zero		1


	//----- nvinfo : EIATTR_EXIT_INSTR_OFFSETS
	.align		4
        /*0058*/ 	.byte	0x04, 0x1c
        /*005a*/ 	.short	(.L_17 - .L_16)


	//   ....[0]....
.L_16:
        /*005c*/ 	.word	0x00000070


	//   ....[1]....
        /*0060*/ 	.word	0x00000740


	//   ....[2]....
        /*0064*/ 	.word	0x00000a80


	//   ....[3]....
        /*0068*/ 	.word	0x00000c60


	//   ....[4]....
        /*006c*/ 	.word	0x00000c70


	//   ....[5]....
        /*0070*/ 	.word	0x00000d30


	//----- nvinfo : EIATTR_CRS_STACK_SIZE
	.align		4
.L_17:
        /*0074*/ 	.byte	0x04, 0x1e
        /*0076*/ 	.short	(.L_19 - .L_18)
.L_18:
        /*0078*/ 	.word	0x00000000


	//----- nvinfo : EIATTR_CBANK_PARAM_SIZE
	.align		4
.L_19:
        /*007c*/ 	.byte	0x03, 0x19
        /*007e*/ 	.short	0x001c


	//----- nvinfo : EIATTR_PARAM_CBANK
	.align		4
        /*0080*/ 	.byte	0x04, 0x0a
        /*0082*/ 	.short	(.L_21 - .L_20)
	.align		4
.L_20:
        /*0084*/ 	.word	index@(.nv.constant0._Z7MatMultPfS_S_i)
        /*0088*/ 	.short	0x0380
        /*008a*/ 	.short	0x001c


	//----- nvinfo : EIATTR_SW_WAR
	.align		4
.L_21:
        /*008c*/ 	.byte	0x04, 0x36
        /*008e*/ 	.short	(.L_23 - .L_22)
.L_22:
        /*0090*/ 	.word	0x00000008
.L_23:


//--------------------- .nv.callgraph             --------------------------
	.section	.nv.callgraph,"",@"SHT_CUDA_CALLGRAPH"
	.align	4
	.sectionentsize	8
	.align		4
        /*0000*/ 	.word	0x00000000
	.align		4
        /*0004*/ 	.word	0xffffffff
	.align		4
        /*0008*/ 	.word	0x00000000
	.align		4
        /*000c*/ 	.word	0xfffffffe
	.align		4
        /*0010*/ 	.word	0x00000000
	.align		4
        /*0014*/ 	.word	0xfffffffd
	.align		4
        /*0018*/ 	.word	0x00000000
	.align		4
        /*001c*/ 	.word	0xfffffffc


//--------------------- .text._Z7MatMultPfS_S_i   --------------------------
	.section	.text._Z7MatMultPfS_S_i,"ax",@progbits
	.align	128
        .global         _Z7MatMultPfS_S_i
        .type           _Z7MatMultPfS_S_i,@function
        .size           _Z7MatMultPfS_S_i,(.L_x_9 - _Z7MatMultPfS_S_i)
        .other          _Z7MatMultPfS_S_i,@"STO_CUDA_ENTRY STV_DEFAULT"
_Z7MatMultPfS_S_i:
.text._Z7MatMultPfS_S_i:
[----:B------:R-:W-:Y:S01]  /*0000*/  LDC R1, c[0x0][0x37c] ;  /* 0x0000df00ff017b82 */ /* 0x000fe20000000800 */
[----:B------:R-:W0:Y:S01]  /*0010*/  LDCU UR4, c[0x0][0x398] ;  /* 0x00007300ff0477ac */ /* 0x000e220008000800 */
[----:B------:R-:W1:Y:S06]  /*0020*/  S2R R0, SR_TID.Y ;  /* 0x0000000000007919 */ /* 0x000e6c0000002200 */
[----:B------:R-:W2:Y:S01]  /*0030*/  S2UR UR6, SR_CTAID.Y ;  /* 0x00000000000679c3 */ /* 0x000ea20000002600 */
[----:B0-----:R-:W-:-:S07]  /*0040*/  MOV R24, UR4 ;  /* 0x0000000400187c02 */ /* 0x001fce0008000f00 */
[----:B------:R-:W0:Y:S01]  /*0050*/  S2UR UR4, SR_CTAID.X ;  /* 0x00000000000479c3 */ /* 0x000e220000002500 */
[----:B------:R-:W-:-:S13]  /*0060*/  ISETP.GE.AND P0, PT, R24, 0x1, PT ;  /* 0x000000011800780c */ /* 0x000fda0003f06270 */
[----:B012---:R-:W-:Y:S05]  /*0070*/  @!P0 EXIT ;  /* 0x000000000000894d */ /* 0x007fea0003800000 */
[----:B------:R-:W0:Y:S01]  /*0080*/  S2R R19, SR_TID.X ;  /* 0x0000000000137919 */ /* 0x000e220000002100 */
[----:B------:R-:W1:Y:S01]  /*0090*/  LDCU UR5, c[0x0][0x360] ;  /* 0x00006c00ff0577ac */ /* 0x000e620008000800 */
[----:B------:R-:W2:Y:S01]  /*00a0*/  LDC R5, c[0x0][0x364] ;  /* 0x0000d900ff057b82 */ /* 0x000ea20000000800 */
[C---:B------:R-:W-:Y:S02]  /*00b0*/  ISETP.GE.U32.AND P2, PT, R24.reuse, 0x8, PT ;  /* 0x000000081800780c */ /* 0x040fe40003f46070 */
[----:B------:R-:W-:-:S04]  /*00c0*/  LOP3.LUT R4, R24, 0x7, RZ, 0xc0, !PT ;  /* 0x0000000718047812 */ /* 0x000fc800078ec0ff */
[----:B------:R-:W-:Y:S01]  /*00d0*/  ISETP.NE.AND P1, PT, R4, RZ, PT ;  /* 0x000000ff0400720c */ /* 0x000fe20003f25270 */
[----:B------:R-:W3:Y:S01]  /*00e0*/  LDC.64 R12, c[0x0][0x390] ;  /* 0x0000e400ff0c7b82 */ /* 0x000ee20000000a00 */
[----:B-1----:R-:W-:Y:S01]  /*00f0*/  UIMAD UR4, UR4, UR5, URZ ;  /* 0x00000005040472a4 */ /* 0x002fe2000f8e02ff */
[----:B--2---:R-:W-:Y:S01]  /*0100*/  IMAD R5, R5, UR6, R0 ;  /* 0x0000000605057c24 */ /* 0x004fe2000f8e0200 */
[----:B------:R-:W1:Y:S03]  /*0110*/  LDCU.64 UR6, c[0x0][0x358] ;  /* 0x00006b00ff0677ac */ /* 0x000e660008000a00 */
[CC--:B------:R-:W-:Y:S01]  /*0120*/  IMAD R2, R5.reuse, R24.reuse, RZ ;  /* 0x0000001805027224 */ /* 0x0c0fe200078e02ff */
[----:B------:R-:W-:Y:S01]  /*0130*/  ISETP.GE.U32.AND P0, PT, R5, R24, PT ;  /* 0x000000180500720c */ /* 0x000fe20003f06070 */
[----:B------:R-:W-:Y:S01]  /*0140*/  HFMA2 R5, -RZ, RZ, 0, 0 ;  /* 0x00000000ff057431 */ /* 0x000fe200000001ff */
[----:B0-----:R-:W-:-:S04]  /*0150*/  IADD3 R3, PT, PT, R19, UR4, RZ ;  /* 0x0000000413037c10 */ /* 0x001fc8000fffe0ff */
[C---:B------:R-:W-:Y:S02]  /*0160*/  IADD3 R7, PT, PT, R3.reuse, R2, RZ ;  /* 0x0000000203077210 */ /* 0x040fe40007ffe0ff */
[----:B------:R-:W-:-:S03]  /*0170*/  ISETP.LT.AND P0, PT, R3, R24, !P0 ;  /* 0x000000180300720c */ /* 0x000fc60004701270 */
[----:B---3--:R-:W-:Y:S01]  /*0180*/  IMAD.WIDE R12, R7, 0x4, R12 ;  /* 0x00000004070c7825 */ /* 0x008fe200078e020c */
[----:B------:R-:W-:Y:S09]  /*0190*/  @!P2 BRA `(.L_x_0) ;  /* 0x000000040068a947 */ /* 0x000ff20003800000 */
[----:B------:R-:W0:Y:S01]  /*01a0*/  LDC.64 R6, c[0x0][0x388] ;  /* 0x0000e200ff067b82 */ /* 0x000e220000000a00 */
[C---:B------:R-:W-:Y:S01]  /*01b0*/  LOP3.LUT R5, R24.reuse, 0x7ffffff8, RZ, 0xc0, !PT ;  /* 0x7ffffff818057812 */ /* 0x040fe200078ec0ff */
[C---:B------:R-:W-:Y:S01]  /*01c0*/  IMAD R0, R24.reuse, 0x7, R3 ;  /* 0x0000000718007824 */ /* 0x040fe200078e0203 */
[C---:B------:R-:W-:Y:S01]  /*01d0*/  IADD3 R19, PT, PT, R24.reuse, UR4, R19 ;  /* 0x0000000418137c10 */ /* 0x040fe2000fffe013 */
[C-C-:B------:R-:W-:Y:S01]  /*01e0*/  IMAD R9, R24.reuse, 0x6, R3.reuse ;  /* 0x0000000618097824 */ /* 0x140fe200078e0203 */
[CC--:B------:R-:W-:Y:S01]  /*01f0*/  LEA R11, R24.reuse, R3.reuse, 0x2 ;  /* 0x00000003180b7211 */ /* 0x0c0fe200078e10ff */
[C-C-:B------:R-:W-:Y:S01]  /*0200*/  IMAD R10, R24.reuse, 0x5, R3.reuse ;  /* 0x00000005180a7824 */ /* 0x140fe200078e0203 */
[----:B------:R-:W-:Y:S01]  /*0210*/  MOV R8, R2 ;  /* 0x0000000200087202 */ /* 0x000fe20000000f00 */
[----:B------:R-:W-:Y:S01]  /*0220*/  IMAD R18, R24, 0x3, R3 ;  /* 0x0000000318127824 */ /* 0x000fe200078e0203 */
[----:B------:R-:W-:Y:S01]  /*0230*/  MOV R23, R3 ;  /* 0x0000000300177202 */ /* 0x000fe20000000f00 */
[----:B0-----:R-:W-:-:S03]  /*0240*/  IMAD.WIDE.U32 R6, R2, 0x4, R6 ;  /* 0x0000000402067825 */ /* 0x001fc600078e0006 */
[----:B------:R-:W-:Y:S01]  /*0250*/  IADD3 R22, P2, PT, R6, 0x10, RZ ;  /* 0x0000001006167810 */ /* 0x000fe20007f5e0ff */
[----:B------:R-:W-:-:S04]  /*0260*/  IMAD.MOV R6, RZ, RZ, -R5 ;  /* 0x000000ffff067224 */ /* 0x000fc800078e0a05 */
[----:B------:R-:W-:Y:S01]  /*0270*/  IMAD.X R25, RZ, RZ, R7, P2 ;  /* 0x000000ffff197224 */ /* 0x000fe200010e0607 */
[----:B------:R-:W-:-:S07]  /*0280*/  LEA R7, R24, R3, 0x1 ;  /* 0x0000000318077211 */ /* 0x000fce00078e08ff */
.L_x_1:
[----:B------:R-:W0:Y:S01]  /*0290*/  LDC.64 R16, c[0x0][0x380] ;  /* 0x0000e000ff107b82 */ /* 0x000e220000000a00 */
[----:B-1----:R-:W2:Y:S07]  /*02a0*/  @P0 LDG.E R27, desc[UR6][R12.64] ;  /* 0x000000060c1b0981 */ /* 0x002eae000c1e1900 */
[----:B------:R-:W1:Y:S08]  /*02b0*/  LDC.64 R14, c[0x0][0x388] ;  /* 0x0000e200ff0e7b82 */ /* 0x000e700000000a00 */
[----:B------:R-:W3:Y:S01]  /*02c0*/  @P0 LDC.64 R20, c[0x0][0x380] ;  /* 0x0000e000ff140b82 */ /* 0x000ee20000000a00 */
[----:B0-----:R-:W-:-:S06]  /*02d0*/  @P0 IMAD.WIDE R16, R23, 0x4, R16 ;  /* 0x0000000417100825 */ /* 0x001fcc00078e0210 */
[----:B------:R-:W2:Y:S01]  /*02e0*/  @P0 LDG.E R16, desc[UR6][R16.64] ;  /* 0x0000000610100981 */ /* 0x000ea2000c1e1900 */
[----:B-1----:R-:W-:-:S06]  /*02f0*/  @P0 IMAD.WIDE.U32 R14, R8, 0x4, R14 ;  /* 0x00000004080e0825 */ /* 0x002fcc00078e000e */
[----:B------:R0:W2:Y:S01]  /*0300*/  @P0 LDG.E R15, desc[UR6][R14.64] ;  /* 0x000000060e0f0981 */ /* 0x0000a2000c1e1900 */
[----:B---3--:R-:W-:Y:S01]  /*0310*/  @P0 IMAD.WIDE R20, R19, 0x4, R20 ;  /* 0x0000000413140825 */ /* 0x008fe200078e0214 */
[----:B0-----:R-:W-:-:S03]  /*0320*/  MOV R14, R22 ;  /* 0x00000016000e7202 */ /* 0x001fc60000000f00 */
[----:B--2---:R-:W-:Y:S01]  /*0330*/  @P0 FFMA R29, R16, R15, R27 ;  /* 0x0000000f101d0223 */ /* 0x004fe2000000001b */
[----:B------:R-:W-:Y:S01]  /*0340*/  MOV R15, R25 ;  /* 0x00000019000f7202 */ /* 0x000fe20000000f00 */
[----:B------:R-:W0:Y:S03]  /*0350*/  @P0 LDC.64 R16, c[0x0][0x380] ;  /* 0x0000e000ff100b82 */ /* 0x000e260000000a00 */
[----:B------:R1:W-:Y:S04]  /*0360*/  @P0 STG.E desc[UR6][R12.64], R29 ;  /* 0x0000001d0c000986 */ /* 0x0003e8000c101906 */
[----:B------:R-:W2:Y:S01]  /*0370*/  @P0 LDG.E R20, desc[UR6][R20.64] ;  /* 0x0000000614140981 */ /* 0x000ea2000c1e1900 */
[----:B------:R-:W3:Y:S03]  /*0380*/  @P0 LDC.64 R24, c[0x0][0x380] ;  /* 0x0000e000ff180b82 */ /* 0x000ee60000000a00 */
[----:B------:R-:W2:Y:S04]  /*0390*/  @P0 LDG.E R27, desc[UR6][R14.64+-0xc] ;  /* 0xfffff4060e1b0981 */ /* 0x000ea8000c1e1900 */
[----:B------:R-:W2:Y:S02]  /*03a0*/  @P0 LDG.E R22, desc[UR6][R12.64] ;  /* 0x000000060c160981 */ /* 0x000ea4000c1e1900 */
[----:B--2---:R-:W-:Y:S01]  /*03b0*/  @P0 FFMA R22, R20, R27, R22 ;  /* 0x0000001b14160223 */ /* 0x004fe20000000016 */
[----:B---3--:R-:W-:-:S04]  /*03c0*/  @P0 IMAD.WIDE R26, R7, 0x4, R24 ;  /* 0x00000004071a0825 */ /* 0x008fc800078e0218 */
[----:B------:R2:W-:Y:S04]  /*03d0*/  @P0 STG.E desc[UR6][R12.64], R22 ;  /* 0x000000160c000986 */ /* 0x0005e8000c101906 */
[----:B------:R-:W1:Y:S04]  /*03e0*/  @P0 LDG.E R26, desc[UR6][R26.64] ;  /* 0x000000061a1a0981 */ /* 0x000e68000c1e1900 */
[----:B------:R-:W1:Y:S04]  /*03f0*/  @P0 LDG.E R25, desc[UR6][R14.64+-0x8] ;  /* 0xfffff8060e190981 */ /* 0x000e68000c1e1900 */
[----:B------:R-:W1:Y:S02]  /*0400*/  @P0 LDG.E R24, desc[UR6][R12.64] ;  /* 0x000000060c180981 */ /* 0x000e64000c1e1900 */
[----:B-1----:R-:W-:Y:S01]  /*0410*/  @P0 FFMA R29, R26, R25, R24 ;  /* 0x000000191a1d0223 */ /* 0x002fe20000000018 */
[----:B0-----:R-:W-:-:S02]  /*0420*/  @P0 IMAD.WIDE R24, R18, 0x4, R16 ;  /* 0x0000000412180825 */ /* 0x001fc400078e0210 */
[----:B------:R-:W0:Y:S02]  /*0430*/  @P0 LDC.64 R16, c[0x0][0x380] ;  /* 0x0000e000ff100b82 */ /* 0x000e240000000a00 */
[----:B------:R1:W-:Y:S04]  /*0440*/  @P0 STG.E desc[UR6][R12.64], R29 ;  /* 0x0000001d0c000986 */ /* 0x0003e8000c101906 */
[----:B------:R-:W3:Y:S04]  /*0450*/  @P0 LDG.E R24, desc[UR6][R24.64] ;  /* 0x0000000618180981 */ /* 0x000ee8000c1e1900 */
[----:B------:R-:W3:Y:S04]  /*0460*/  @P0 LDG.E R21, desc[UR6][R14.64+-0x4] ;  /* 0xfffffc060e150981 */ /* 0x000ee8000c1e1900 */
[----:B------:R-:W3:Y:S02]  /*0470*/  @P0 LDG.E R20, desc[UR6][R12.64] ;  /* 0x000000060c140981 */ /* 0x000ee4000c1e1900 */
[----:B---3--:R-:W-:Y:S01]  /*0480*/  @P0 FFMA R27, R24, R21, R20 ;  /* 0x00000015181b0223 */ /* 0x008fe20000000014 */
[----:B0-----:R-:W-:-:S02]  /*0490*/  @P0 IMAD.WIDE R20, R11, 0x4, R16 ;  /* 0x000000040b140825 */ /* 0x001fc400078e0210 */
[----:B------:R-:W0:Y:S02]  /*04a0*/  @P0 LDC.64 R16, c[0x0][0x380] ;  /* 0x0000e000ff100b82 */ /* 0x000e240000000a00 */
[----:B------:R3:W-:Y:S04]  /*04b0*/  @P0 STG.E desc[UR6][R12.64], R27 ;  /* 0x0000001b0c000986 */ /* 0x0007e8000c101906 */
[----:B------:R-:W1:Y:S04]  /*04c0*/  @P0 LDG.E R20, desc[UR6][R20.64] ;  /* 0x0000000614140981 */ /* 0x000e68000c1e1900 */
[----:B--2---:R-:W1:Y:S04]  /*04d0*/  @P0 LDG.E R22, desc[UR6][R14.64] ;  /* 0x000000060e160981 */ /* 0x004e68000c1e1900 */
[----:B------:R-:W1:Y:S01]  /*04e0*/  @P0 LDG.E R26, desc[UR6][R12.64] ;  /* 0x000000060c1a0981 */ /* 0x000e62000c1e1900 */
[----:B0-----:R-:W-:-:S02]  /*04f0*/  @P0 IMAD.WIDE R24, R10, 0x4, R16 ;  /* 0x000000040a180825 */ /* 0x001fc400078e0210 */
[----:B------:R-:W0:Y:S02]  /*0500*/  @P0 LDC.64 R16, c[0x0][0x380] ;  /* 0x0000e000ff100b82 */ /* 0x000e240000000a00 */
[----:B-1----:R-:W-:-:S05]  /*0510*/  @P0 FFMA R29, R20, R22, R26 ;  /* 0x00000016141d0223 */ /* 0x002fca000000001a */
[----:B------:R1:W-:Y:S04]  /*0520*/  @P0 STG.E desc[UR6][R12.64], R29 ;  /* 0x0000001d0c000986 */ /* 0x0003e8000c101906 */
[----:B------:R-:W3:Y:S04]  /*0530*/  @P0 LDG.E R24, desc[UR6][R24.64] ;  /* 0x0000000618180981 */ /* 0x000ee8000c1e1900 */
[----:B------:R-:W3:Y:S04]  /*0540*/  @P0 LDG.E R22, desc[UR6][R14.64+0x4] ;  /* 0x000004060e160981 */ /* 0x000ee8000c1e1900 */
[----:B------:R-:W3:Y:S01]  /*0550*/  @P0 LDG.E R26, desc[UR6][R12.64] ;  /* 0x000000060c1a0981 */ /* 0x000ee2000c1e1900 */
[----:B0-----:R-:W-:-:S02]  /*0560*/  @P0 IMAD.WIDE R20, R9, 0x4, R16 ;  /* 0x0000000409140825 */ /* 0x001fc400078e0210 */
[----:B------:R-:W0:Y:S02]  /*0570*/  @P0 LDC.64 R16, c[0x0][0x380] ;  /* 0x0000e000ff100b82 */ /* 0x000e240000000a00 */
[----:B---3--:R-:W-:Y:S01]  /*0580*/  @P0 FFMA R27, R24, R22, R26 ;  /* 0x00000016181b0223 */ /* 0x008fe2000000001a */
[----:B0-----:R-:W-:-:S05]  /*0590*/  @P0 IMAD.WIDE R16, R0, 0x4, R16 ;  /* 0x0000000400100825 */ /* 0x001fca00078e0210 */
[----:B------:R-:W0:Y:S01]  /*05a0*/  LDC R24, c[0x0][0x398] ;  /* 0x0000e600ff187b82 */ /* 0x000e220000000800 */
[----:B------:R2:W-:Y:S04]  /*05b0*/  @P0 STG.E desc[UR6][R12.64], R27 ;  /* 0x0000001b0c000986 */ /* 0x0005e8000c101906 */
[----:B------:R-:W1:Y:S04]  /*05c0*/  @P0 LDG.E R20, desc[UR6][R20.64] ;  /* 0x0000000614140981 */ /* 0x000e68000c1e1900 */
[----:B------:R-:W1:Y:S04]  /*05d0*/  @P0 LDG.E R22, desc[UR6][R14.64+0x8] ;  /* 0x000008060e160981 */ /* 0x000e68000c1e1900 */
[----:B------:R-:W1:Y:S02]  /*05e0*/  @P0 LDG.E R26, desc[UR6][R12.64] ;  /* 0x000000060c1a0981 */ /* 0x000e64000c1e1900 */
[----:B-1----:R-:W-:-:S05]  /*05f0*/  @P0 FFMA R29, R20, R22, R26 ;  /* 0x00000016141d0223 */ /* 0x002fca000000001a */
[----:B------:R2:W-:Y:S04]  /*0600*/  @P0 STG.E desc[UR6][R12.64], R29 ;  /* 0x0000001d0c000986 */ /* 0x0005e8000c101906 */
[----:B------:R-:W3:Y:S04]  /*0610*/  @P0 LDG.E R16, desc[UR6][R16.64] ;  /* 0x0000000610100981 */ /* 0x000ee8000c1e1900 */
[----:B------:R-:W3:Y:S04]  /*0620*/  @P0 LDG.E R25, desc[UR6][R14.64+0xc] ;  /* 0x00000c060e190981 */ /* 0x000ee8000c1e1900 */
[----:B------:R-:W3:Y:S01]  /*0630*/  @P0 LDG.E R22, desc[UR6][R12.64] ;  /* 0x000000060c160981 */ /* 0x000ee2000c1e1900 */
[----:B------:R-:W-:Y:S01]  /*0640*/  IADD3 R6, PT, PT, R6, 0x8, RZ ;  /* 0x0000000806067810 */ /* 0x000fe20007ffe0ff */
[----:B------:R-:W-:Y:S01]  /*0650*/  VIADD R8, R8, 0x8 ;  /* 0x0000000808087836 */ /* 0x000fe20000000000 */
[C---:B0-----:R-:W-:Y:S01]  /*0660*/  LEA R23, R24.reuse, R23, 0x3 ;  /* 0x0000001718177211 */ /* 0x041fe200078e18ff */
[C---:B------:R-:W-:Y:S01]  /*0670*/  IMAD R11, R24.reuse, 0x8, R11 ;  /* 0x00000008180b7824 */ /* 0x040fe200078e020b */
[----:B------:R-:W-:-:S02]  /*0680*/  LEA R0, R24, R0, 0x3 ;  /* 0x0000000018007211 */ /* 0x000fc400078e18ff */
[C---:B------:R-:W-:Y:S02]  /*0690*/  LEA R9, R24.reuse, R9, 0x3 ;  /* 0x0000000918097211 */ /* 0x040fe400078e18ff */
[C---:B------:R-:W-:Y:S02]  /*06a0*/  LEA R10, R24.reuse, R10, 0x3 ;  /* 0x0000000a180a7211 */ /* 0x040fe400078e18ff */
[C---:B------:R-:W-:Y:S02]  /*06b0*/  LEA R18, R24.reuse, R18, 0x3 ;  /* 0x0000001218127211 */ /* 0x040fe400078e18ff */
[C---:B------:R-:W-:Y:S02]  /*06c0*/  LEA R19, R24.reuse, R19, 0x3 ;  /* 0x0000001318137211 */ /* 0x040fe400078e18ff */
[----:B------:R-:W-:Y:S01]  /*06d0*/  LEA R7, R24, R7, 0x3 ;  /* 0x0000000718077211 */ /* 0x000fe200078e18ff */
[----:B---3--:R-:W-:Y:S01]  /*06e0*/  @P0 FFMA R21, R16, R25, R22 ;  /* 0x0000001910150223 */ /* 0x008fe20000000016 */
[----:B------:R-:W-:-:S04]  /*06f0*/  IADD3 R22, P2, PT, R14, 0x20, RZ ;  /* 0x000000200e167810 */ /* 0x000fc80007f5e0ff */
[----:B------:R2:W-:Y:S01]  /*0700*/  @P0 STG.E desc[UR6][R12.64], R21 ;  /* 0x000000150c000986 */ /* 0x0005e2000c101906 */
[----:B------:R-:W-:Y:S02]  /*0710*/  IADD3.X R25, PT, PT, RZ, R15, RZ, P2, !PT ;  /* 0x0000000fff197210 */ /* 0x000fe400017fe4ff */
[----:B------:R-:W-:-:S13]  /*0720*/  ISETP.NE.AND P2, PT, R6, RZ, PT ;  /* 0x000000ff0600720c */ /* 0x000fda0003f45270 */
[----:B--2---:R-:W-:Y:S05]  /*0730*/  @P2 BRA `(.L_x_1) ;  /* 0xfffffff800d42947 */ /* 0x004fea000383ffff */
.L_x_0:
[----:B-1----:R-:W-:Y:S05]  /*0740*/  @!P1 EXIT ;  /* 0x000000000000994d */ /* 0x002fea0003800000 */
[----:B------:R-:W-:Y:S02]  /*0750*/  ISETP.GE.U32.AND P1, PT, R4, 0x4, PT ;  /* 0x000000040400780c */ /* 0x000fe40003f26070 */
[----:B------:R-:W-:-:S11]  /*0760*/  LOP3.LUT R0, R24, 0x3, RZ, 0xc0, !PT ;  /* 0x0000000318007812 */ /* 0x000fd600078ec0ff */
[----:B------:R-:W-:Y:S05]  /*0770*/  @!P1 BRA `(.L_x_2) ;  /* 0x0000000000bc9947 */ /* 0x000fea0003800000 */
[----:B------:R-:W0:Y:S01]  /*0780*/  LDC.64 R14, c[0x0][0x388] ;  /* 0x0000e200ff0e7b82 */ /* 0x000e220000000a00 */
[----:B------:R-:W-:Y:S01]  /*0790*/  @P0 IADD3 R7, PT, PT, R2, R5, RZ ;  /* 0x0000000502070210 */ /* 0x000fe20007ffe0ff */
[----:B------:R-:W-:Y:S01]  /*07a0*/  IMAD R19, R5, R24, R3 ;  /* 0x0000001805137224 */ /* 0x000fe200078e0203 */
[----:B------:R-:W2:Y:S01]  /*07b0*/  @P0 LDG.E R17, desc[UR6][R12.64] ;  /* 0x000000060c110981 */ /* 0x000ea2000c1e1900 */
[----:B------:R-:W1:Y:S04]  /*07c0*/  LDCU.64 UR4, c[0x0][0x388] ;  /* 0x00007100ff0477ac */ /* 0x000e680008000a00 */
[----:B------:R-:W3:Y:S08]  /*07d0*/  LDC.64 R10, c[0x0][0x380] ;  /* 0x0000e000ff0a7b82 */ /* 0x000ef00000000a00 */
[----:B------:R-:W4:Y:S01]  /*07e0*/  @P0 LDC.64 R8, c[0x0][0x380] ;  /* 0x0000e000ff080b82 */ /* 0x000f220000000a00 */
[----:B0-----:R-:W-:-:S06]  /*07f0*/  @P0 IMAD.WIDE.U32 R14, R7, 0x4, R14 ;  /* 0x00000004070e0825 */ /* 0x001fcc00078e000e */
[----:B------:R-:W2:Y:S01]  /*0800*/  @P0 LDG.E R15, desc[UR6][R14.64] ;  /* 0x000000060e0f0981 */ /* 0x000ea2000c1e1900 */
[----:B---3--:R-:W-:-:S06]  /*0810*/  @P0 IMAD.WIDE R10, R19, 0x4, R10 ;  /* 0x00000004130a0825 */ /* 0x008fcc00078e020a */
[----:B------:R-:W2:Y:S01]  /*0820*/  @P0 LDG.E R10, desc[UR6][R10.64] ;  /* 0x000000060a0a0981 */ /* 0x000ea2000c1e1900 */
[----:B------:R-:W-:Y:S02]  /*0830*/  IADD3 R4, P1, PT, R2, R5, RZ ;  /* 0x0000000502047210 */ /* 0x000fe40007f3e0ff */
[----:B------:R-:W-:-:S03]  /*0840*/  IADD3 R19, PT, PT, R19, R24, RZ ;  /* 0x0000001813137210 */ /* 0x000fc60007ffe0ff */
[----:B------:R-:W-:Y:S01]  /*0850*/  IMAD.X R7, RZ, RZ, RZ, P1 ;  /* 0x000000ffff077224 */ /* 0x000fe200008e06ff */
[----:B-1----:R-:W-:Y:S01]  /*0860*/  LEA R6, P1, R4, UR4, 0x2 ;  /* 0x0000000404067c11 */ /* 0x002fe2000f8210ff */
[----:B----4-:R-:W-:-:S03]  /*0870*/  @P0 IMAD.WIDE R8, R19, 0x4, R8 ;  /* 0x0000000413080825 */ /* 0x010fc600078e0208 */
[----:B------:R-:W-:Y:S01]  /*0880*/  LEA.HI.X R7, R4, UR5, R7, 0x2, P1 ;  /* 0x0000000504077c11 */ /* 0x000fe200088f1407 */
[----:B--2---:R-:W-:-:S05]  /*0890*/  @P0 FFMA R17, R10, R15, R17 ;  /* 0x0000000f0a110223 */ /* 0x004fca0000000011 */
[----:B------:R0:W-:Y:S04]  /*08a0*/  @P0 STG.E desc[UR6][R12.64], R17 ;  /* 0x000000110c000986 */ /* 0x0001e8000c101906 */
[----:B------:R-:W2:Y:S04]  /*08b0*/  @P0 LDG.E R8, desc[UR6][R8.64] ;  /* 0x0000000608080981 */ /* 0x000ea8000c1e1900 */
[----:B------:R-:W2:Y:S04]  /*08c0*/  @P0 LDG.E R15, desc[UR6][R12.64] ;  /* 0x000000060c0f0981 */ /* 0x000ea8000c1e1900 */
[----:B------:R-:W2:Y:S01]  /*08d0*/  @P0 LDG.E R11, desc[UR6][R6.64+0x4] ;  /* 0x00000406060b0981 */ /* 0x000ea2000c1e1900 */
[----:B------:R-:W-:Y:S01]  /*08e0*/  BSSY.RECONVERGENT B0, `(.L_x_3) ;  /* 0x000000c000007945 */ /* 0x000fe20003800200 */
[----:B------:R-:W-:Y:S01]  /*08f0*/  IADD3 R19, PT, PT, R19, R24, RZ ;  /* 0x0000001813137210 */ /* 0x000fe20007ffe0ff */
[----:B--2---:R-:W-:-:S05]  /*0900*/  @P0 FFMA R11, R8, R11, R15 ;  /* 0x0000000b080b0223 */ /* 0x004fca000000000f */
[----:B------:R0:W-:Y:S01]  /*0910*/  @P0 STG.E desc[UR6][R12.64], R11 ;  /* 0x0000000b0c000986 */ /* 0x0001e2000c101906 */
[----:B------:R-:W-:Y:S05]  /*0920*/  @!P0 BRA `(.L_x_4) ;  /* 0x00000000001c8947 */ /* 0x000fea0003800000 */
[----:B------:R-:W1:Y:S01]  /*0930*/  LDC.64 R8, c[0x0][0x380] ;  /* 0x0000e000ff087b82 */ /* 0x000e620000000a00 */
[----:B0-----:R-:W2:Y:S04]  /*0940*/  LDG.E R11, desc[UR6][R6.64+0x8] ;  /* 0x00000806060b7981 */ /* 0x001ea8000c1e1900 */
[----:B------:R-:W2:Y:S01]  /*0950*/  LDG.E R15, desc[UR6][R12.64] ;  /* 0x000000060c0f7981 */ /* 0x000ea2000c1e1900 */
[----:B-1----:R-:W-:-:S06]  /*0960*/  IMAD.WIDE R8, R19, 0x4, R8 ;  /* 0x0000000413087825 */ /* 0x002fcc00078e0208 */
[----:B------:R-:W2:Y:S02]  /*0970*/  LDG.E R8, desc[UR6][R8.64] ;  /* 0x0000000608087981 */ /* 0x000ea4000c1e1900 */
[----:B--2---:R-:W-:-:S05]  /*0980*/  FFMA R11, R8, R11, R15 ;  /* 0x0000000b080b7223 */ /* 0x004fca000000000f */
[----:B------:R1:W-:Y:S02]  /*0990*/  STG.E desc[UR6][R12.64], R11 ;  /* 0x0000000b0c007986 */ /* 0x0003e4000c101906 */
.L_x_4:
[----:B------:R-:W-:Y:S05]  /*09a0*/  BSYNC.RECONVERGENT B0 ;  /* 0x0000000000007941 */ /* 0x000fea0003800200 */
.L_x_3:
[----:B------:R-:W-:Y:S04]  /*09b0*/  BSSY.RECONVERGENT B0, `(.L_x_5) ;  /* 0x000000a000007945 */ /* 0x000fe80003800200 */
[----:B------:R-:W-:Y:S05]  /*09c0*/  @!P0 BRA `(.L_x_6) ;  /* 0x0000000000208947 */ /* 0x000fea0003800000 */
[----:B------:R-:W2:Y:S01]  /*09d0*/  LDC.64 R8, c[0x0][0x380] ;  /* 0x0000e000ff087b82 */ /* 0x000ea20000000a00 */
[----:B01----:R-:W-:Y:S01]  /*09e0*/  IADD3 R11, PT, PT, R19, R24, RZ ;  /* 0x00000018130b7210 */ /* 0x003fe20007ffe0ff */
[----:B------:R-:W3:Y:S04]  /*09f0*/  LDG.E R7, desc[UR6][R6.64+0xc] ;  /* 0x00000c0606077981 */ /* 0x000ee8000c1e1900 */
[----:B--2---:R-:W-:Y:S02]  /*0a00*/  IMAD.WIDE R8, R11, 0x4, R8 ;  /* 0x000000040b087825 */ /* 0x004fe400078e0208 */
[----:B------:R-:W3:Y:S04]  /*0a10*/  LDG.E R11, desc[UR6][R12.64] ;  /* 0x000000060c0b7981 */ /* 0x000ee8000c1e1900 */
[----:B------:R-:W3:Y:S02]  /*0a20*/  LDG.E R8, desc[UR6][R8.64] ;  /* 0x0000000608087981 */ /* 0x000ee4000c1e1900 */
[----:B---3--:R-:W-:-:S05]  /*0a30*/  FFMA R11, R8, R7, R11 ;  /* 0x00000007080b7223 */ /* 0x008fca000000000b */
[----:B------:R2:W-:Y:S02]  /*0a40*/  STG.E desc[UR6][R12.64], R11 ;  /* 0x0000000b0c007986 */ /* 0x0005e4000c101906 */
.L_x_6:
[----:B------:R-:W-:Y:S05]  /*0a50*/  BSYNC.RECONVERGENT B0 ;  /* 0x0000000000007941 */ /* 0x000fea0003800200 */
.L_x_5:
[----:B------:R-:W-:-:S07]  /*0a60*/  IADD3 R5, PT, PT, R5, 0x4, RZ ;  /* 0x0000000405057810 */ /* 0x000fce0007ffe0ff */
.L_x_2:
[----:B------:R-:W-:-:S13]  /*0a70*/  ISETP.NE.AND P1, PT, R0, RZ, PT ;  /* 0x000000ff0000720c */ /* 0x000fda0003f25270 */
[----:B------:R-:W-:Y:S05]  /*0a80*/  @!P1 EXIT ;  /* 0x000000000000994d */ /* 0x000fea0003800000 */
[----:B------:R-:W-:Y:S02]  /*0a90*/  ISETP.NE.AND P2, PT, R0, 0x1, PT ;  /* 0x000000010000780c */ /* 0x000fe40003f45270 */
[----:B------:R-:W-:-:S04]  /*0aa0*/  LOP3.LUT R4, R24, 0x1, RZ, 0xc0, !PT ;  /* 0x0000000118047812 */ /* 0x000fc800078ec0ff */
[----:B------:R-:W-:-:S07]  /*0ab0*/  ISETP.NE.U32.AND P1, PT, R4, 0x1, PT ;  /* 0x000000010400780c */ /* 0x000fce0003f25070 */
[----:B------:R-:W-:Y:S06]  /*0ac0*/  @!P2 BRA `(.L_x_7) ;  /* 0x000000000064a947 */ /* 0x000fec0003800000 */
[----:B------:R-:W3:Y:S01]  /*0ad0*/  LDC.64 R6, c[0x0][0x388] ;  /* 0x0000e200ff067b82 */ /* 0x000ee20000000a00 */
[----:B------:R-:W-:Y:S01]  /*0ae0*/  @P0 IMAD.IADD R15, R2, 0x1, R5 ;  /* 0x00000001020f0824 */ /* 0x000fe200078e0205 */
[----:B0-----:R-:W4:Y:S01]  /*0af0*/  @P0 LDG.E R17, desc[UR6][R12.64] ;  /* 0x000000060c110981 */ /* 0x001f22000c1e1900 */
[----:B------:R-:W-:-:S05]  /*0b00*/  IMAD R19, R5, R24, R3 ;  /* 0x0000001805137224 */ /* 0x000fca00078e0203 */
[----:B-12---:R-:W0:Y:S08]  /*0b10*/  LDC.64 R10, c[0x0][0x380] ;  /* 0x0000e000ff0a7b82 */ /* 0x006e300000000a00 */
[----:B------:R-:W1:Y:S01]  /*0b20*/  @P0 LDC.64 R8, c[0x0][0x380] ;  /* 0x0000e000ff080b82 */ /* 0x000e620000000a00 */
[----:B---3--:R-:W-:-:S07]  /*0b30*/  @P0 IMAD.WIDE.U32 R14, R15, 0x4, R6 ;  /* 0x000000040f0e0825 */ /* 0x008fce00078e0006 */
[----:B------:R-:W2:Y:S01]  /*0b40*/  @P0 LDC.64 R6, c[0x0][0x388] ;  /* 0x0000e200ff060b82 */ /* 0x000ea20000000a00 */
[----:B------:R-:W4:Y:S01]  /*0b50*/  @P0 LDG.E R15, desc[UR6][R14.64] ;  /* 0x000000060e0f0981 */ /* 0x000f22000c1e1900 */
[----:B0-----:R-:W-:-:S06]  /*0b60*/  @P0 IMAD.WIDE R10, R19, 0x4, R10 ;  /* 0x00000004130a0825 */ /* 0x001fcc00078e020a */
[----:B------:R-:W4:Y:S01]  /*0b70*/  @P0 LDG.E R10, desc[UR6][R10.64] ;  /* 0x000000060a0a0981 */ /* 0x000f22000c1e1900 */
[----:B------:R-:W-:Y:S02]  /*0b80*/  @P0 IADD3 R0, P2, PT, R2, R5, RZ ;  /* 0x0000000502000210 */ /* 0x000fe40007f5e0ff */
[----:B------:R-:W-:Y:S02]  /*0b90*/  @P0 IADD3 R19, PT, PT, R19, R24, RZ ;  /* 0x0000001813130210 */ /* 0x000fe40007ffe0ff */
[----:B------:R-:W-:-:S03]  /*0ba0*/  @P0 IADD3.X R4, PT, PT, RZ, RZ, RZ, P2, !PT ;  /* 0x000000ffff040210 */ /* 0x000fc600017fe4ff */
[----:B-1----:R-:W-:Y:S01]  /*0bb0*/  @P0 IMAD.WIDE R8, R19, 0x4, R8 ;  /* 0x0000000413080825 */ /* 0x002fe200078e0208 */
[----:B--2---:R-:W-:-:S04]  /*0bc0*/  @P0 LEA R6, P2, R0, R6, 0x2 ;  /* 0x0000000600060211 */ /* 0x004fc800078410ff */
[----:B------:R-:W-:Y:S01]  /*0bd0*/  @P0 LEA.HI.X R7, R0, R7, R4, 0x2, P2 ;  /* 0x0000000700070211 */ /* 0x000fe200010f1404 */
[----:B----4-:R-:W-:-:S05]  /*0be0*/  @P0 FFMA R17, R10, R15, R17 ;  /* 0x0000000f0a110223 */ /* 0x010fca0000000011 */
[----:B------:R3:W-:Y:S04]  /*0bf0*/  @P0 STG.E desc[UR6][R12.64], R17 ;  /* 0x000000110c000986 */ /* 0x0007e8000c101906 */
[----:B------:R-:W2:Y:S04]  /*0c00*/  @P0 LDG.E R7, desc[UR6][R6.64+0x4] ;  /* 0x0000040606070981 */ /* 0x000ea8000c1e1900 */
[----:B------:R-:W2:Y:S04]  /*0c10*/  @P0 LDG.E R8, desc[UR6][R8.64] ;  /* 0x0000000608080981 */ /* 0x000ea8000c1e1900 */
[----:B------:R-:W2:Y:S01]  /*0c20*/  @P0 LDG.E R11, desc[UR6][R12.64] ;  /* 0x000000060c0b0981 */ /* 0x000ea2000c1e1900 */
[----:B------:R-:W-:Y:S01]  /*0c30*/  IADD3 R5, PT, PT, R5, 0x2, RZ ;  /* 0x0000000205057810 */ /* 0x000fe20007ffe0ff */
[----:B--2---:R-:W-:-:S05]  /*0c40*/  @P0 FFMA R11, R8, R7, R11 ;  /* 0x00000007080b0223 */ /* 0x004fca000000000b */
[----:B------:R3:W-:Y:S02]  /*0c50*/  @P0 STG.E desc[UR6][R12.64], R11 ;  /* 0x0000000b0c000986 */ /* 0x0007e4000c101906 */
.L_x_7:
[----:B------:R-:W-:Y:S05]  /*0c60*/  @P1 EXIT ;  /* 0x000000000000194d */ /* 0x000fea0003800000 */
[----:B------:R-:W-:Y:S05]  /*0c70*/  @!P0 EXIT ;  /* 0x000000000000894d */ /* 0x000fea0003800000 */
[----:B------:R-:W4:Y:S01]  /*0c80*/  LDC.64 R6, c[0x0][0x380] ;  /* 0x0000e000ff067b82 */ /* 0x000f220000000a00 */
[----:B------:R-:W-:Y:S01]  /*0c90*/  IMAD R3, R5, R24, R3 ;  /* 0x0000001805037224 */ /* 0x000fe200078e0203 */
[----:B------:R-:W-:-:S06]  /*0ca0*/  IADD3 R5, PT, PT, R2, R5, RZ ;  /* 0x0000000502057210 */ /* 0x000fcc0007ffe0ff */
[----:B------:R-:W5:Y:S01]  /*0cb0*/  LDC.64 R8, c[0x0][0x388] ;  /* 0x0000e200ff087b82 */ /* 0x000f620000000a00 */
[----:B----4-:R-:W-:Y:S02]  /*0cc0*/  IMAD.WIDE R2, R3, 0x4, R6 ;  /* 0x0000000403027825 */ /* 0x010fe400078e0206 */
[----:B------:R-:W4:Y:S04]  /*0cd0*/  LDG.E R7, desc[UR6][R12.64] ;  /* 0x000000060c077981 */ /* 0x000f28000c1e1900 */
[----:B------:R-:W4:Y:S01]  /*0ce0*/  LDG.E R2, desc[UR6][R2.64] ;  /* 0x0000000602027981 */ /* 0x000f22000c1e1900 */
[----:B-----5:R-:W-:-:S06]  /*0cf0*/  IMAD.WIDE.U32 R4, R5, 0x4, R8 ;  /* 0x0000000405047825 */ /* 0x020fcc00078e0008 */
[----:B------:R-:W4:Y:S02]  /*0d00*/  LDG.E R5, desc[UR6][R4.64] ;  /* 0x0000000604057981 */ /* 0x000f24000c1e1900 */
[----:B----4-:R-:W-:-:S05]  /*0d10*/  FFMA R7, R2, R5, R7 ;  /* 0x0000000502077223 */ /* 0x010fca0000000007 */
[----:B------:R-:W-:Y:S01]  /*0d20*/  STG.E desc[UR6][R12.64], R7 ;  /* 0x000000070c007986 */ /* 0x000fe2000c101906 */
[----:B------:R-:W-:Y:S05]  /*0d30*/  EXIT ;  /* 0x000000000000794d */ /* 0x000fea0003800000 */
.L_x_8:
[----:B------:R-:W-:-:S00]  /*0d40*/  BRA `(.L_x_8) ;  /* 0xfffffffc00fc7947 */ /* 0x000fc0000383ffff */
[----:B------:R-:W-:-:S00]  /*0d50*/  NOP ;  /* 0x0000000000007918 */ /* 0x000fc00000000000 */
        /* <DEDUP_REMOVED lines=10> */
.L_x_9:


//--------------------- .nv.shared.reserved.0     --------------------------
	.section	.nv.shared.reserved.0,"aw",@nobits
	.weak		__nv_reservedSMEM_offset_0_alias
	.size		__nv_reservedSMEM_offset_0_alias, 0, 64
	.other		__nv_reservedSMEM_offset_0_alias,@"STO_CUDA_RESERVED_SHARED STV_DEFAULT"
__nv_reservedSMEM_offset_0_alias:
	.zero		0
	.zero		64


//--------------------- .nv.constant0._Z7MatMultPfS_S_i --------------------------
	.section	.nv.constant0._Z7MatMultPfS_S_i,"a",@progbits
	.sectionflags	@""
	.align	4
.nv.constant0._Z7MatMultPfS_S_i:
	.zero		924


//--------------------- SYMBOLS --------------------------

	.type		.nv.reservedSmem.offset0,@object
	.size		.nv.reservedSmem.offset0,0x4
